//
// Generated by NVIDIA NVVM Compiler
//
// Compiler Build ID: CL-36424714
// Cuda compilation tools, release 13.0, V13.0.88
// Based on NVVM 20.0.0
//

.version 9.0
.target sm_100
.address_size 64

	// .globl	d_add

.visible .entry d_add(
	.param .u64 .ptr .align 1 d_add_param_0,
	.param .u64 .ptr .align 1 d_add_param_1,
	.param .u64 .ptr .align 1 d_add_param_2,
	.param .u32 d_add_param_3
)
{
	.reg .pred 	%p<2>;
	.reg .b32 	%r<6>;
	.reg .b32 	%f<4>;
	.reg .b64 	%rd<11>;

	ld.param.u64 	%rd1, [d_add_param_0];
	ld.param.u64 	%rd2, [d_add_param_1];
	ld.param.u64 	%rd3, [d_add_param_2];
	ld.param.u32 	%r2, [d_add_param_3];
	mov.u32 	%r3, %ntid.x;
	mov.u32 	%r4, %ctaid.x;
	mov.u32 	%r5, %tid.x;
	mad.lo.s32 	%r1, %r3, %r4, %r5;
	setp.ge.s32 	%p1, %r1, %r2;
	@%p1 bra 	$L__BB0_2;
	cvta.to.global.u64 	%rd4, %rd1;
	cvta.to.global.u64 	%rd5, %rd2;
	cvta.to.global.u64 	%rd6, %rd3;
	mul.wide.s32 	%rd7, %r1, 4;
	add.s64 	%rd8, %rd4, %rd7;
	ld.global.f32 	%f1, [%rd8];
	add.s64 	%rd9, %rd5, %rd7;
	ld.global.f32 	%f2, [%rd9];
	add.f32 	%f3, %f1, %f2;
	add.s64 	%rd10, %rd6, %rd7;
	st.global.f32 	[%rd10], %f3;
$L__BB0_2:
	ret;

}


// ===== COMPILED SASS (sm_100) =====

	.target	sm_100

	.elftype	@"ET_EXEC"


//--------------------- .note.nv.tkinfo           --------------------------
	.section	.note.nv.tkinfo,"",@"SHT_NOTE"
	.sectionflags	@"SHF_NOTE_NV_TKINFO"
	.tkinfo
        /*0018*/ 	.word	0x00000002
        /*0030*/ 	.string	""
        /*0030*/ 	.string	"ptxas"
        /*0030*/ 	.string	"Cuda compilation tools, release 13.0, V13.0.88"
        /*0030*/ 	.string	"Build cuda_13.0.r13.0/compiler.36424714_0"
        /*0030*/ 	.string	"-arch sm_100 -m 64 "



//--------------------- .note.nv.cuinfo           --------------------------
	.section	.note.nv.cuinfo,"",@"SHT_NOTE"
	.sectionflags	@"SHF_NOTE_NV_CUINFO"
        /*0018*/ 	.short	0x0002
        /*001a*/ 	.short	0x0064
        /*001c*/ 	.short	0x0082
	.zero		2


//--------------------- .nv.info                  --------------------------
	.section	.nv.info,"",@"SHT_CUDA_INFO"
	.align	4


	//----- nvinfo : EIATTR_REGCOUNT
	.align		4
        /*0000*/ 	.byte	0x04, 0x2f
        /*0002*/ 	.short	(.L_1 - .L_0)
	.align		4
.L_0:
        /*0004*/ 	.word	index@(d_add)
        /*0008*/ 	.word	0x0000000c


	//----- nvinfo : EIATTR_FRAME_SIZE
	.align		4
.L_1:
        /*000c*/ 	.byte	0x04, 0x11
        /*000e*/ 	.short	(.L_3 - .L_2)
	.align		4
.L_2:
        /*0010*/ 	.word	index@(d_add)
        /*0014*/ 	.word	0x00000000


	//----- nvinfo : EIATTR_MIN_STACK_SIZE
	.align		4
.L_3:
        /*0018*/ 	.byte	0x04, 0x12
        /*001a*/ 	.short	(.L_5 - .L_4)
	.align		4
.L_4:
        /*001c*/ 	.word	index@(d_add)
        /*0020*/ 	.word	0x00000000
.L_5:


//--------------------- .nv.compat                --------------------------
	.section	.nv.compat,"",@"SHT_CUDA_COMPAT_INFO"
	.align	4
        /*0000*/ 	.byte	0x02, 0x09, 0x00, 0x00, 0x02, 0x02, 0x01, 0x00, 0x02, 0x05, 0x05, 0x00, 0x03, 0x07, 0x01, 0x01
        /*0010*/ 	.byte	0x02, 0x03, 0x00, 0x00, 0x02, 0x06, 0x01, 0x00, 0x04, 0x0b, 0x08, 0x00, 0x09, 0x00, 0x00, 0x00
        /*0020*/ 	.byte	0x00, 0x00, 0x00, 0x00


//--------------------- .nv.info.d_add            --------------------------
	.section	.nv.info.d_add,"",@"SHT_CUDA_INFO"
	.sectionflags	@""
	.align	4


	//----- nvinfo : EIATTR_CUDA_API_VERSION
	.align		4
        /*0000*/ 	.byte	0x04, 0x37
        /*0002*/ 	.short	(.L_7 - .L_6)
.L_6:
        /*0004*/ 	.word	0x00000082


	//----- nvinfo : EIATTR_KPARAM_INFO
	.align		4
.L_7:
        /*0008*/ 	.byte	0x04, 0x17
        /*000a*/ 	.short	(.L_9 - .L_8)
.L_8:
        /*000c*/ 	.word	0x00000000
        /*0010*/ 	.short	0x0003
        /*0012*/ 	.short	0x0018
        /*0014*/ 	.byte	0x00, 0xf0, 0x11, 0x00


	//----- nvinfo : EIATTR_KPARAM_INFO
	.align		4
.L_9:
        /*0018*/ 	.byte	0x04, 0x17
        /*001a*/ 	.short	(.L_11 - .L_10)
.L_10:
        /*001c*/ 	.word	0x00000000
        /*0020*/ 	.short	0x0002
        /*0022*/ 	.short	0x0010
        /*0024*/ 	.byte	0x00, 0xf5, 0x21, 0x00


	//----- nvinfo : EIATTR_KPARAM_INFO
	.align		4
.L_11:
        /*0028*/ 	.byte	0x04, 0x17
        /*002a*/ 	.short	(.L_13 - .L_12)
.L_12:
        /*002c*/ 	.word	0x00000000
        /*0030*/ 	.short	0x0001
        /*0032*/ 	.short	0x0008
        /*0034*/ 	.byte	0x00, 0xf5, 0x21, 0x00


	//----- nvinfo : EIATTR_KPARAM_INFO
	.align		4
.L_13:
        /*0038*/ 	.byte	0x04, 0x17
        /*003a*/ 	.short	(.L_15 - .L_14)
.L_14:
        /*003c*/ 	.word	0x00000000
        /*0040*/ 	.short	0x0000
        /*0042*/ 	.short	0x0000
        /*0044*/ 	.byte	0x00, 0xf5, 0x21, 0x00


	//----- nvinfo : EIATTR_SPARSE_MMA_MASK
	.align		4
.L_15:
        /*0048*/ 	.byte	0x03, 0x50
        /*004a*/ 	.short	0x0000


	//----- nvinfo : EIATTR_MAXREG_COUNT
	.align		4
        /*004c*/ 	.byte	0x03, 0x1b
        /*004e*/ 	.short	0x00ff


	//----- nvinfo : EIATTR_MERCURY_ISA_VERSION
	.align		4
        /*0050*/ 	.byte	0x03, 0x5f
        /*0052*/ 	.short	0x0101


	//----- nvinfo : EIATTR_VRC_CTA_INIT_COUNT
	.align		4
        /*0054*/ 	.byte	0x02, 0x4a
	.zero		1
	.zero		1


	//----- nvinfo : EIATTR_EXIT_INSTR_OFFSETS
	.align		4
        /*0058*/ 	.byte	0x04, 0x1c
        /*005a*/ 	.short	(.L_17 - .L_16)


	//   ....[0]....
.L_16:
        /*005c*/ 	.word	0x00000070


	//   ....[1]....
        /*0060*/ 	.word	0x00000130


	//----- nvinfo : EIATTR_CBANK_PARAM_SIZE
	.align		4
.L_17:
        /*0064*/ 	.byte	0x03, 0x19
        /*0066*/ 	.short	0x001c


	//----- nvinfo : EIATTR_PARAM_CBANK
	.align		4
        /*0068*/ 	.byte	0x04, 0x0a
        /*006a*/ 	.short	(.L_19 - .L_18)
	.align		4
.L_18:
        /*006c*/ 	.word	index@(.nv.constant0.d_add)
        /*0070*/ 	.short	0x0380
        /*0072*/ 	.short	0x001c


	//----- nvinfo : EIATTR_SW_WAR
	.align		4
.L_19:
        /*0074*/ 	.byte	0x04, 0x36
        /*0076*/ 	.short	(.L_21 - .L_20)
.L_20:
        /*0078*/ 	.word	0x00000008
.L_21:


//--------------------- .nv.callgraph             --------------------------
	.section	.nv.callgraph,"",@"SHT_CUDA_CALLGRAPH"
	.align	4
	.sectionentsize	8
	.align		4
        /*0000*/ 	.word	0x00000000
	.align		4
        /*0004*/ 	.word	0xffffffff
	.align		4
        /*0008*/ 	.word	0x00000000
	.align		4
        /*000c*/ 	.word	0xfffffffe
	.align		4
        /*0010*/ 	.word	0x00000000
	.align		4
        /*0014*/ 	.word	0xfffffffd
	.align		4
        /*0018*/ 	.word	0x00000000
	.align		4
        /*001c*/ 	.word	0xfffffffc


//--------------------- .text.d_add               --------------------------
	.section	.text.d_add,"ax",@progbits
	.align	128
        .global         d_add
        .type           d_add,@function
        .size           d_add,(.L_x_1 - d_add)
        .other          d_add,@"STO_CUDA_ENTRY STV_DEFAULT"
d_add:
.text.d_add:
[----:B------:R-:W-:Y:S01]  /*0000*/  LDC R1, c[0x0][0x37c] ;  /* 0x0000df00ff017b82 */ /* 0x000fe20000000800 */
[----:B------:R-:W0:Y:S01]  /*0010*/  S2R R9, SR_CTAID.X ;  /* 0x0000000000097919 */ /* 0x000e220000002500 */
[----:B------:R-:W0:Y:S01]  /*0020*/  LDCU UR4, c[0x0][0x360] ;  /* 0x00006c00ff0477ac */ /* 0x000e220008000800 */
[----:B------:R-:W0:Y:S01]  /*0030*/  S2R R0, SR_TID.X ;  /* 0x0000000000007919 */ /* 0x000e220000002100 */
[----:B------:R-:W1:Y:S01]  /*0040*/  LDCU UR5, c[0x0][0x398] ;  /* 0x00007300ff0577ac */ /* 0x000e620008000800 */
[----:B0-----:R-:W-:-:S05]  /*0050*/  IMAD R9, R9, UR4, R0 ;  /* 0x0000000409097c24 */ /* 0x001fca000f8e0200 */
[----:B-1----:R-:W-:-:S13]  /*0060*/  ISETP.GE.AND P0, PT, R9, UR5, PT ;  /* 0x0000000509007c0c */ /* 0x002fda000bf06270 */
[----:B------:R-:W-:Y:S05]  /*0070*/  @P0 EXIT ;  /* 0x000000000000094d */ /* 0x000fea0003800000 */
[----:B------:R-:W0:Y:S01]  /*0080*/  LDC.64 R2, c[0x0][0x380] ;  /* 0x0000e000ff027b82 */ /* 0x000e220000000a00 */
[----:B------:R-:W1:Y:S07]  /*0090*/  LDCU.64 UR4, c[0x0][0x358] ;  /* 0x00006b00ff0477ac */ /* 0x000e6e0008000a00 */
[----:B------:R-:W2:Y:S08]  /*00a0*/  LDC.64 R4, c[0x0][0x388] ;  /* 0x0000e200ff047b82 */ /* 0x000eb00000000a00 */
[----:B------:R-:W3:Y:S01]  /*00b0*/  LDC.64 R6, c[0x0][0x390] ;  /* 0x0000e400ff067b82 */ /* 0x000ee20000000a00 */
[----:B0-----:R-:W-:-:S06]  /*00c0*/  IMAD.WIDE R2, R9, 0x4, R2 ;  /* 0x0000000409027825 */ /* 0x001fcc00078e0202 */
[----:B-1----:R-:W4:Y:S01]  /*00d0*/  LDG.E R2, desc[UR4][R2.64] ;  /* 0x0000000402027981 */ /* 0x002f22000c1e1900 */
[----:B--2---:R-:W-:-:S06]  /*00e0*/  IMAD.WIDE R4, R9, 0x4, R4 ;  /* 0x0000000409047825 */ /* 0x004fcc00078e0204 */
[----:B------:R-:W4:Y:S01]  /*00f0*/  LDG.E R5, desc[UR4][R4.64] ;  /* 0x0000000404057981 */ /* 0x000f22000c1e1900 */
[----:B---3--:R-:W-:-:S04]  /*0100*/  IMAD.WIDE R6, R9, 0x4, R6 ;  /* 0x0000000409067825 */ /* 0x008fc800078e0206 */
[----:B----4-:R-:W-:-:S05]  /*0110*/  FADD R9, R2, R5 ;  /* 0x0000000502097221 */ /* 0x010fca0000000000 */
[----:B------:R-:W-:Y:S01]  /*0120*/  STG.E desc[UR4][R6.64], R9 ;  /* 0x0000000906007986 */ /* 0x000fe2000c101904 */
[----:B------:R-:W-:Y:S05]  /*0130*/  EXIT ;  /* 0x000000000000794d */ /* 0x000fea0003800000 */
.L_x_0:
[----:B------:R-:W-:-:S00]  /*0140*/  BRA `(.L_x_0) ;  /* 0xfffffffc00fc7947 */ /* 0x000fc0000383ffff */
[----:B------:R-:W-:-:S00]  /*0150*/  NOP ;  /* 0x0000000000007918 */ /* 0x000fc00000000000 */
        /* <DEDUP_REMOVED lines=10> */
.L_x_1:


//--------------------- .nv.shared.reserved.0     --------------------------
	.section	.nv.shared.reserved.0,"aw",@nobits
	.weak		__nv_reservedSMEM_offset_0_alias
	.size		__nv_reservedSMEM_offset_0_alias, 0, 64
	.other		__nv_reservedSMEM_offset_0_alias,@"STO_CUDA_RESERVED_SHARED STV_DEFAULT"
__nv_reservedSMEM_offset_0_alias:
	.zero		0
	.zero		64


//--------------------- .nv.constant0.d_add       --------------------------
	.section	.nv.constant0.d_add,"a",@progbits
	.sectionflags	@""
	.align	4
.nv.constant0.d_add:
	.zero		924


//--------------------- SYMBOLS --------------------------

	.type		.nv.reservedSmem.offset0,@object
	.size		.nv.reservedSmem.offset0,0x4
